//
// Generated by NVIDIA NVVM Compiler
//
// Compiler Build ID: CL-36424714
// Cuda compilation tools, release 13.0, V13.0.88
// Based on NVVM 20.0.0
//

.version 9.0
.target sm_100
.address_size 64

	// .globl	_Z4initiP7__half2S0_

.visible .entry _Z4initiP7__half2S0_(
	.param .u32 _Z4initiP7__half2S0__param_0,
	.param .u64 .ptr .align 1 _Z4initiP7__half2S0__param_1,
	.param .u64 .ptr .align 1 _Z4initiP7__half2S0__param_2
)
{
	.reg .pred 	%p<2>;
	.reg .b32 	%r<14>;
	.reg .b32 	%f<2>;
	.reg .b64 	%rd<8>;

	ld.param.u32 	%r2, [_Z4initiP7__half2S0__param_0];
	ld.param.u64 	%rd1, [_Z4initiP7__half2S0__param_1];
	ld.param.u64 	%rd2, [_Z4initiP7__half2S0__param_2];
	mov.u32 	%r3, %tid.x;
	mov.u32 	%r4, %ntid.x;
	mov.u32 	%r5, %ctaid.x;
	mad.lo.s32 	%r1, %r4, %r5, %r3;
	setp.ge.s32 	%p1, %r1, %r2;
	@%p1 bra 	$L__BB0_2;
	cvta.to.global.u64 	%rd3, %rd2;
	cvta.to.global.u64 	%rd4, %rd1;
	mul.hi.s32 	%r7, %r1, -2004318071;
	add.s32 	%r8, %r7, %r1;
	shr.u32 	%r9, %r8, 31;
	shr.s32 	%r10, %r8, 3;
	add.s32 	%r11, %r10, %r9;
	mul.lo.s32 	%r12, %r11, 15;
	sub.s32 	%r13, %r1, %r12;
	cvt.rn.f32.s32 	%f1, %r13;
	// begin inline asm
	{.reg .f16 low;
  cvt.rn.f16.f32 low, %f1;
  mov.b32 %r6, {low,low};}

	// end inline asm
	mul.wide.s32 	%rd5, %r1, 4;
	add.s64 	%rd6, %rd3, %rd5;
	st.global.u32 	[%rd6], %r6;
	add.s64 	%rd7, %rd4, %rd5;
	st.global.u32 	[%rd7], %r6;
$L__BB0_2:
	ret;

}
	// .globl	_Z5saxpyifP7__half2S0_
.visible .entry _Z5saxpyifP7__half2S0_(
	.param .u32 _Z5saxpyifP7__half2S0__param_0,
	.param .f32 _Z5saxpyifP7__half2S0__param_1,
	.param .u64 .ptr .align 1 _Z5saxpyifP7__half2S0__param_2,
	.param .u64 .ptr .align 1 _Z5saxpyifP7__half2S0__param_3
)
{
	.reg .pred 	%p<2>;
	.reg .b32 	%r<11>;
	.reg .b32 	%f<3>;
	.reg .b64 	%rd<8>;

	ld.param.u32 	%r2, [_Z5saxpyifP7__half2S0__param_0];
	ld.param.f32 	%f1, [_Z5saxpyifP7__half2S0__param_1];
	ld.param.u64 	%rd1, [_Z5saxpyifP7__half2S0__param_2];
	ld.param.u64 	%rd2, [_Z5saxpyifP7__half2S0__param_3];
	mov.u32 	%r3, %tid.x;
	mov.u32 	%r4, %ntid.x;
	mov.u32 	%r5, %ctaid.x;
	mad.lo.s32 	%r1, %r4, %r5, %r3;
	setp.ge.s32 	%p1, %r1, %r2;
	@%p1 bra 	$L__BB1_2;
	cvta.to.global.u64 	%rd3, %rd1;
	cvta.to.global.u64 	%rd4, %rd2;
	// begin inline asm
	{.reg .f16 low;
  cvt.rn.f16.f32 low, %f1;
  mov.b32 %r6, {low,low};}

	// end inline asm
	mul.wide.s32 	%rd5, %r1, 4;
	add.s64 	%rd6, %rd3, %rd5;
	ld.global.u32 	%r9, [%rd6];
	add.s64 	%rd7, %rd4, %rd5;
	ld.global.u32 	%r10, [%rd7];
	// begin inline asm
	{fma.rn.f16x2 %r7,%r6,%r9,%r10;
}
	// end inline asm
	st.global.u32 	[%rd7], %r7;
$L__BB1_2:
	ret;

}


// ===== COMPILED SASS (sm_100) =====

	.target	sm_100

	.elftype	@"ET_EXEC"


//--------------------- .note.nv.tkinfo           --------------------------
	.section	.note.nv.tkinfo,"",@"SHT_NOTE"
	.sectionflags	@"SHF_NOTE_NV_TKINFO"
	.tkinfo
        /*0018*/ 	.word	0x00000002
        /*0030*/ 	.string	""
        /*0030*/ 	.string	"ptxas"
        /*0030*/ 	.string	"Cuda compilation tools, release 13.0, V13.0.88"
        /*0030*/ 	.string	"Build cuda_13.0.r13.0/compiler.36424714_0"
        /*0030*/ 	.string	"-arch sm_100 -m 64 "



//--------------------- .note.nv.cuinfo           --------------------------
	.section	.note.nv.cuinfo,"",@"SHT_NOTE"
	.sectionflags	@"SHF_NOTE_NV_CUINFO"
        /*0018*/ 	.short	0x0002
        /*001a*/ 	.short	0x0064
        /*001c*/ 	.short	0x0082
	.zero		2


//--------------------- .nv.info                  --------------------------
	.section	.nv.info,"",@"SHT_CUDA_INFO"
	.align	4


	//----- nvinfo : EIATTR_REGCOUNT
	.align		4
        /*0000*/ 	.byte	0x04, 0x2f
        /*0002*/ 	.short	(.L_1 - .L_0)
	.align		4
.L_0:
        /*0004*/ 	.word	index@(_Z4initiP7__half2S0_)
        /*0008*/ 	.word	0x0000000c


	//----- nvinfo : EIATTR_FRAME_SIZE
	.align		4
.L_1:
        /*000c*/ 	.byte	0x04, 0x11
        /*000e*/ 	.short	(.L_3 - .L_2)
	.align		4
.L_2:
        /*0010*/ 	.word	index@(_Z4initiP7__half2S0_)
        /*0014*/ 	.word	0x00000000


	//----- nvinfo : EIATTR_REGCOUNT
	.align		4
.L_3:
        /*0018*/ 	.byte	0x04, 0x2f
        /*001a*/ 	.short	(.L_5 - .L_4)
	.align		4
.L_4:
        /*001c*/ 	.word	index@(_Z5saxpyifP7__half2S0_)
        /*0020*/ 	.word	0x0000000a


	//----- nvinfo : EIATTR_FRAME_SIZE
	.align		4
.L_5:
        /*0024*/ 	.byte	0x04, 0x11
        /*0026*/ 	.short	(.L_7 - .L_6)
	.align		4
.L_6:
        /*0028*/ 	.word	index@(_Z5saxpyifP7__half2S0_)
        /*002c*/ 	.word	0x00000000


	//----- nvinfo : EIATTR_MIN_STACK_SIZE
	.align		4
.L_7:
        /*0030*/ 	.byte	0x04, 0x12
        /*0032*/ 	.short	(.L_9 - .L_8)
	.align		4
.L_8:
        /*0034*/ 	.word	index@(_Z5saxpyifP7__half2S0_)
        /*0038*/ 	.word	0x00000000


	//----- nvinfo : EIATTR_MIN_STACK_SIZE
	.align		4
.L_9:
        /*003c*/ 	.byte	0x04, 0x12
        /*003e*/ 	.short	(.L_11 - .L_10)
	.align		4
.L_10:
        /*0040*/ 	.word	index@(_Z4initiP7__half2S0_)
        /*0044*/ 	.word	0x00000000
.L_11:


//--------------------- .nv.compat                --------------------------
	.section	.nv.compat,"",@"SHT_CUDA_COMPAT_INFO"
	.align	4
        /*0000*/ 	.byte	0x02, 0x09, 0x00, 0x00, 0x02, 0x02, 0x01, 0x00, 0x02, 0x05, 0x05, 0x00, 0x03, 0x07, 0x01, 0x01
        /*0010*/ 	.byte	0x02, 0x03, 0x00, 0x00, 0x02, 0x06, 0x01, 0x00, 0x04, 0x0b, 0x08, 0x00, 0x09, 0x00, 0x00, 0x00
        /*0020*/ 	.byte	0x00, 0x00, 0x00, 0x00


//--------------------- .nv.info._Z5saxpyifP7__half2S0_ --------------------------
	.section	.nv.info._Z5saxpyifP7__half2S0_,"",@"SHT_CUDA_INFO"
	.sectionflags	@""
	.align	4


	//----- nvinfo : EIATTR_CUDA_API_VERSION
	.align		4
        /*0000*/ 	.byte	0x04, 0x37
        /*0002*/ 	.short	(.L_13 - .L_12)
.L_12:
        /*0004*/ 	.word	0x00000082


	//----- nvinfo : EIATTR_KPARAM_INFO
	.align		4
.L_13:
        /*0008*/ 	.byte	0x04, 0x17
        /*000a*/ 	.short	(.L_15 - .L_14)
.L_14:
        /*000c*/ 	.word	0x00000000
        /*0010*/ 	.short	0x0003
        /*0012*/ 	.short	0x0010
        /*0014*/ 	.byte	0x00, 0xf5, 0x21, 0x00


	//----- nvinfo : EIATTR_KPARAM_INFO
	.align		4
.L_15:
        /*0018*/ 	.byte	0x04, 0x17
        /*001a*/ 	.short	(.L_17 - .L_16)
.L_16:
        /*001c*/ 	.word	0x00000000
        /*0020*/ 	.short	0x0002
        /*0022*/ 	.short	0x0008
        /*0024*/ 	.byte	0x00, 0xf5, 0x21, 0x00


	//----- nvinfo : EIATTR_KPARAM_INFO
	.align		4
.L_17:
        /*0028*/ 	.byte	0x04, 0x17
        /*002a*/ 	.short	(.L_19 - .L_18)
.L_18:
        /*002c*/ 	.word	0x00000000
        /*0030*/ 	.short	0x0001
        /*0032*/ 	.short	0x0004
        /*0034*/ 	.byte	0x00, 0xf0, 0x11, 0x00


	//----- nvinfo : EIATTR_KPARAM_INFO
	.align		4
.L_19:
        /*0038*/ 	.byte	0x04, 0x17
        /*003a*/ 	.short	(.L_21 - .L_20)
.L_20:
        /*003c*/ 	.word	0x00000000
        /*0040*/ 	.short	0x0000
        /*0042*/ 	.short	0x0000
        /*0044*/ 	.byte	0x00, 0xf0, 0x11, 0x00


	//----- nvinfo : EIATTR_SPARSE_MMA_MASK
	.align		4
.L_21:
        /*0048*/ 	.byte	0x03, 0x50
        /*004a*/ 	.short	0x0000


	//----- nvinfo : EIATTR_MAXREG_COUNT
	.align		4
        /*004c*/ 	.byte	0x03, 0x1b
        /*004e*/ 	.short	0x00ff


	//----- nvinfo : EIATTR_MERCURY_ISA_VERSION
	.align		4
        /*0050*/ 	.byte	0x03, 0x5f
        /*0052*/ 	.short	0x0101


	//----- nvinfo : EIATTR_VRC_CTA_INIT_COUNT
	.align		4
        /*0054*/ 	.byte	0x02, 0x4a
	.zero		1
	.zero		1


	//----- nvinfo : EIATTR_EXIT_INSTR_OFFSETS
	.align		4
        /*0058*/ 	.byte	0x04, 0x1c
        /*005a*/ 	.short	(.L_23 - .L_22)


	//   ....[0]....
.L_22:
        /*005c*/ 	.word	0x00000070


	//   ....[1]....
        /*0060*/ 	.word	0x00000130


	//----- nvinfo : EIATTR_CBANK_PARAM_SIZE
	.align		4
.L_23:
        /*0064*/ 	.byte	0x03, 0x19
        /*0066*/ 	.short	0x0018


	//----- nvinfo : EIATTR_PARAM_CBANK
	.align		4
        /*0068*/ 	.byte	0x04, 0x0a
        /*006a*/ 	.short	(.L_25 - .L_24)
	.align		4
.L_24:
        /*006c*/ 	.word	index@(.nv.constant0._Z5saxpyifP7__half2S0_)
        /*0070*/ 	.short	0x0380
        /*0072*/ 	.short	0x0018


	//----- nvinfo : EIATTR_SW_WAR
	.align		4
.L_25:
        /*0074*/ 	.byte	0x04, 0x36
        /*0076*/ 	.short	(.L_27 - .L_26)
.L_26:
        /*0078*/ 	.word	0x00000008
.L_27:


//--------------------- .nv.info._Z4initiP7__half2S0_ --------------------------
	.section	.nv.info._Z4initiP7__half2S0_,"",@"SHT_CUDA_INFO"
	.sectionflags	@""
	.align	4


	//----- nvinfo : EIATTR_CUDA_API_VERSION
	.align		4
        /*0000*/ 	.byte	0x04, 0x37
        /*0002*/ 	.short	(.L_29 - .L_28)
.L_28:
        /*0004*/ 	.word	0x00000082


	//----- nvinfo : EIATTR_KPARAM_INFO
	.align		4
.L_29:
        /*0008*/ 	.byte	0x04, 0x17
        /*000a*/ 	.short	(.L_31 - .L_30)
.L_30:
        /*000c*/ 	.word	0x00000000
        /*0010*/ 	.short	0x0002
        /*0012*/ 	.short	0x0010
        /*0014*/ 	.byte	0x00, 0xf5, 0x21, 0x00


	//----- nvinfo : EIATTR_KPARAM_INFO
	.align		4
.L_31:
        /*0018*/ 	.byte	0x04, 0x17
        /*001a*/ 	.short	(.L_33 - .L_32)
.L_32:
        /*001c*/ 	.word	0x00000000
        /*0020*/ 	.short	0x0001
        /*0022*/ 	.short	0x0008
        /*0024*/ 	.byte	0x00, 0xf5, 0x21, 0x00


	//----- nvinfo : EIATTR_KPARAM_INFO
	.align		4
.L_33:
        /*0028*/ 	.byte	0x04, 0x17
        /*002a*/ 	.short	(.L_35 - .L_34)
.L_34:
        /*002c*/ 	.word	0x00000000
        /*0030*/ 	.short	0x0000
        /*0032*/ 	.short	0x0000
        /*0034*/ 	.byte	0x00, 0xf0, 0x11, 0x00


	//----- nvinfo : EIATTR_SPARSE_MMA_MASK
	.align		4
.L_35:
        /*0038*/ 	.byte	0x03, 0x50
        /*003a*/ 	.short	0x0000


	//----- nvinfo : EIATTR_MAXREG_COUNT
	.align		4
        /*003c*/ 	.byte	0x03, 0x1b
        /*003e*/ 	.short	0x00ff


	//----- nvinfo : EIATTR_MERCURY_ISA_VERSION
	.align		4
        /*0040*/ 	.byte	0x03, 0x5f
        /*0042*/ 	.short	0x0101


	//----- nvinfo : EIATTR_VRC_CTA_INIT_COUNT
	.align		4
        /*0044*/ 	.byte	0x02, 0x4a
	.zero		1
	.zero		1


	//----- nvinfo : EIATTR_EXIT_INSTR_OFFSETS
	.align		4
        /*0048*/ 	.byte	0x04, 0x1c
        /*004a*/ 	.short	(.L_37 - .L_36)


	//   ....[0]....
.L_36:
        /*004c*/ 	.word	0x00000070


	//   ....[1]....
        /*0050*/ 	.word	0x00000170


	//----- nvinfo : EIATTR_CBANK_PARAM_SIZE
	.align		4
.L_37:
        /*0054*/ 	.byte	0x03, 0x19
        /*0056*/ 	.short	0x0018


	//----- nvinfo : EIATTR_PARAM_CBANK
	.align		4
        /*0058*/ 	.byte	0x04, 0x0a
        /*005a*/ 	.short	(.L_39 - .L_38)
	.align		4
.L_38:
        /*005c*/ 	.word	index@(.nv.constant0._Z4initiP7__half2S0_)
        /*0060*/ 	.short	0x0380
        /*0062*/ 	.short	0x0018


	//----- nvinfo : EIATTR_SW_WAR
	.align		4
.L_39:
        /*0064*/ 	.byte	0x04, 0x36
        /*0066*/ 	.short	(.L_41 - .L_40)
.L_40:
        /*0068*/ 	.word	0x00000008
.L_41:


//--------------------- .nv.callgraph             --------------------------
	.section	.nv.callgraph,"",@"SHT_CUDA_CALLGRAPH"
	.align	4
	.sectionentsize	8
	.align		4
        /*0000*/ 	.word	0x00000000
	.align		4
        /*0004*/ 	.word	0xffffffff
	.align		4
        /*0008*/ 	.word	0x00000000
	.align		4
        /*000c*/ 	.word	0xfffffffe
	.align		4
        /*0010*/ 	.word	0x00000000
	.align		4
        /*0014*/ 	.word	0xfffffffd
	.align		4
        /*0018*/ 	.word	0x00000000
	.align		4
        /*001c*/ 	.word	0xfffffffc


//--------------------- .text._Z5saxpyifP7__half2S0_ --------------------------
	.section	.text._Z5saxpyifP7__half2S0_,"ax",@progbits
	.align	128
        .global         _Z5saxpyifP7__half2S0_
        .type           _Z5saxpyifP7__half2S0_,@function
        .size           _Z5saxpyifP7__half2S0_,(.L_x_2 - _Z5saxpyifP7__half2S0_)
        .other          _Z5saxpyifP7__half2S0_,@"STO_CUDA_ENTRY STV_DEFAULT"
_Z5saxpyifP7__half2S0_:
.text._Z5saxpyifP7__half2S0_:
[----:B------:R-:W-:Y:S01]  /*0000*/  LDC R1, c[0x0][0x37c] ;  /* 0x0000df00ff017b82 */ /* 0x000fe20000000800 */
[----:B------:R-:W0:Y:S01]  /*0010*/  S2R R7, SR_TID.X ;  /* 0x0000000000077919 */ /* 0x000e220000002100 */
[----:B------:R-:W0:Y:S01]  /*0020*/  LDCU UR4, c[0x0][0x360] ;  /* 0x00006c00ff0477ac */ /* 0x000e220008000800 */
[----:B------:R-:W0:Y:S01]  /*0030*/  S2R R0, SR_CTAID.X ;  /* 0x0000000000007919 */ /* 0x000e220000002500 */
[----:B------:R-:W1:Y:S01]  /*0040*/  LDCU UR5, c[0x0][0x380] ;  /* 0x00007000ff0577ac */ /* 0x000e620008000800 */
[----:B0-----:R-:W-:-:S05]  /*0050*/  IMAD R7, R0, UR4, R7 ;  /* 0x0000000400077c24 */ /* 0x001fca000f8e0207 */
[----:B-1----:R-:W-:-:S13]  /*0060*/  ISETP.GE.AND P0, PT, R7, UR5, PT ;  /* 0x0000000507007c0c */ /* 0x002fda000bf06270 */
[----:B------:R-:W-:Y:S05]  /*0070*/  @P0 EXIT ;  /* 0x000000000000094d */ /* 0x000fea0003800000 */
[----:B------:R-:W0:Y:S01]  /*0080*/  LDC.64 R2, c[0x0][0x388] ;  /* 0x0000e200ff027b82 */ /* 0x000e220000000a00 */
[----:B------:R-:W1:Y:S01]  /*0090*/  LDCU.64 UR4, c[0x0][0x358] ;  /* 0x00006b00ff0477ac */ /* 0x000e620008000a00 */
[----:B------:R-:W2:Y:S06]  /*00a0*/  LDCU UR6, c[0x0][0x384] ;  /* 0x00007080ff0677ac */ /* 0x000eac0008000800 */
[----:B------:R-:W3:Y:S01]  /*00b0*/  LDC.64 R4, c[0x0][0x390] ;  /* 0x0000e400ff047b82 */ /* 0x000ee20000000a00 */
[----:B0-----:R-:W-:-:S06]  /*00c0*/  IMAD.WIDE R2, R7, 0x4, R2 ;  /* 0x0000000407027825 */ /* 0x001fcc00078e0202 */
[----:B-1----:R-:W4:Y:S01]  /*00d0*/  LDG.E R3, desc[UR4][R2.64] ;  /* 0x0000000402037981 */ /* 0x002f22000c1e1900 */
[----:B---3--:R-:W-:-:S05]  /*00e0*/  IMAD.WIDE R4, R7, 0x4, R4 ;  /* 0x0000000407047825 */ /* 0x008fca00078e0204 */
[----:B------:R-:W4:Y:S01]  /*00f0*/  LDG.E R6, desc[UR4][R4.64] ;  /* 0x0000000404067981 */ /* 0x000f22000c1e1900 */
[----:B--2---:R-:W-:-:S05]  /*0100*/  F2FP.F16.F32.PACK_AB R0, RZ, UR6 ;  /* 0x00000006ff007c3e */ /* 0x004fca00080000ff */
[----:B----4-:R-:W-:-:S05]  /*0110*/  HFMA2 R7, R0.H0_H0, R3, R6 ;  /* 0x0000000300077231 */ /* 0x010fca0000000806 */
[----:B------:R-:W-:Y:S01]  /*0120*/  STG.E desc[UR4][R4.64], R7 ;  /* 0x0000000704007986 */ /* 0x000fe2000c101904 */
[----:B------:R-:W-:Y:S05]  /*0130*/  EXIT ;  /* 0x000000000000794d */ /* 0x000fea0003800000 */
.L_x_0:
[----:B------:R-:W-:-:S00]  /*0140*/  BRA `(.L_x_0) ;  /* 0xfffffffc00fc7947 */ /* 0x000fc0000383ffff */
[----:B------:R-:W-:-:S00]  /*0150*/  NOP ;  /* 0x0000000000007918 */ /* 0x000fc00000000000 */
        /* <DEDUP_REMOVED lines=10> */
.L_x_2:


//--------------------- .text._Z4initiP7__half2S0_ --------------------------
	.section	.text._Z4initiP7__half2S0_,"ax",@progbits
	.align	128
        .global         _Z4initiP7__half2S0_
        .type           _Z4initiP7__half2S0_,@function
        .size           _Z4initiP7__half2S0_,(.L_x_3 - _Z4initiP7__half2S0_)
        .other          _Z4initiP7__half2S0_,@"STO_CUDA_ENTRY STV_DEFAULT"
_Z4initiP7__half2S0_:
.text._Z4initiP7__half2S0_:
        /* <DEDUP_REMOVED lines=8> */
[----:B------:R-:W-:Y:S01]  /*0080*/  HFMA2 R6, -RZ, RZ, 0, 0 ;  /* 0x00000000ff067431 */ /* 0x000fe200000001ff */
[----:B------:R-:W0:Y:S01]  /*0090*/  LDC.64 R2, c[0x0][0x390] ;  /* 0x0000e400ff027b82 */ /* 0x000e220000000a00 */
[----:B------:R-:W1:Y:S07]  /*00a0*/  LDCU.64 UR4, c[0x0][0x358] ;  /* 0x00006b00ff0477ac */ /* 0x000e6e0008000a00 */
[----:B------:R-:W2:Y:S01]  /*00b0*/  LDC.64 R4, c[0x0][0x388] ;  /* 0x0000e200ff047b82 */ /* 0x000ea20000000a00 */
[----:B------:R-:W-:-:S05]  /*00c0*/  IMAD.HI R0, R7, -0x77777777, R6 ;  /* 0x8888888907007827 */ /* 0x000fca00078e0206 */
[----:B------:R-:W-:-:S04]  /*00d0*/  SHF.R.U32.HI R9, RZ, 0x1f, R0 ;  /* 0x0000001fff097819 */ /* 0x000fc80000011600 */
[----:B------:R-:W-:-:S05]  /*00e0*/  LEA.HI.SX32 R9, R0, R9, 0x1d ;  /* 0x0000000900097211 */ /* 0x000fca00078feaff */
[----:B------:R-:W-:Y:S02]  /*00f0*/  IMAD R9, R9, -0xf, R7 ;  /* 0xfffffff109097824 */ /* 0x000fe400078e0207 */
[----:B0-----:R-:W-:-:S03]  /*0100*/  IMAD.WIDE R2, R7, 0x4, R2 ;  /* 0x0000000407027825 */ /* 0x001fc600078e0202 */
[----:B------:R-:W-:-:S04]  /*0110*/  I2FP.F32.S32 R9, R9 ;  /* 0x0000000900097245 */ /* 0x000fc80000201400 */
[----:B------:R-:W-:Y:S01]  /*0120*/  F2FP.F16.F32.PACK_AB R9, RZ, R9 ;  /* 0x00000009ff09723e */ /* 0x000fe200000000ff */
[----:B--2---:R-:W-:-:S03]  /*0130*/  IMAD.WIDE R4, R7, 0x4, R4 ;  /* 0x0000000407047825 */ /* 0x004fc600078e0204 */
[----:B------:R-:W-:-:S05]  /*0140*/  PRMT R9, R9, 0x5410, R9 ;  /* 0x0000541009097816 */ /* 0x000fca0000000009 */
[----:B-1----:R-:W-:Y:S04]  /*0150*/  STG.E desc[UR4][R2.64], R9 ;  /* 0x0000000902007986 */ /* 0x002fe8000c101904 */
[----:B------:R-:W-:Y:S01]  /*0160*/  STG.E desc[UR4][R4.64], R9 ;  /* 0x0000000904007986 */ /* 0x000fe2000c101904 */
[----:B------:R-:W-:Y:S05]  /*0170*/  EXIT ;  /* 0x000000000000794d */ /* 0x000fea0003800000 */
.L_x_1:
        /* <DEDUP_REMOVED lines=16> */
.L_x_3:


//--------------------- .nv.shared.reserved.0     --------------------------
	.section	.nv.shared.reserved.0,"aw",@nobits
	.weak		__nv_reservedSMEM_offset_0_alias
	.size		__nv_reservedSMEM_offset_0_alias, 0, 64
	.other		__nv_reservedSMEM_offset_0_alias,@"STO_CUDA_RESERVED_SHARED STV_DEFAULT"
__nv_reservedSMEM_offset_0_alias:
	.zero		0
	.zero		64


//--------------------- .nv.constant0._Z5saxpyifP7__half2S0_ --------------------------
	.section	.nv.constant0._Z5saxpyifP7__half2S0_,"a",@progbits
	.sectionflags	@""
	.align	4
.nv.constant0._Z5saxpyifP7__half2S0_:
	.zero		920


//--------------------- .nv.constant0._Z4initiP7__half2S0_ --------------------------
	.section	.nv.constant0._Z4initiP7__half2S0_,"a",@progbits
	.sectionflags	@""
	.align	4
.nv.constant0._Z4initiP7__half2S0_:
	.zero		920


//--------------------- SYMBOLS --------------------------

	.type		.nv.reservedSmem.offset0,@object
	.size		.nv.reservedSmem.offset0,0x4
